//
// Generated by NVIDIA NVVM Compiler
//
// Compiler Build ID: CL-36424714
// Cuda compilation tools, release 13.0, V13.0.88
// Based on NVVM 20.0.0
//

.version 9.0
.target sm_100
.address_size 64

	// .globl	_Z19demo_shfl_broadcastPi

.visible .entry _Z19demo_shfl_broadcastPi(
	.param .u64 .ptr .align 1 _Z19demo_shfl_broadcastPi_param_0
)
{
	.reg .pred 	%p<2>;
	.reg .b32 	%r<5>;
	.reg .b64 	%rd<5>;

	ld.param.u64 	%rd1, [_Z19demo_shfl_broadcastPi_param_0];
	cvta.to.global.u64 	%rd2, %rd1;
	mov.u32 	%r1, %tid.x;
	and.b32  	%r2, %r1, 31;
	mul.lo.s32 	%r3, %r2, 10;
	shfl.sync.idx.b32	%r4|%p1, %r3, 5, 31, -1;
	mul.wide.u32 	%rd3, %r1, 4;
	add.s64 	%rd4, %rd2, %rd3;
	st.global.u32 	[%rd4], %r4;
	ret;

}
	// .globl	_Z14demo_shfl_downPi
.visible .entry _Z14demo_shfl_downPi(
	.param .u64 .ptr .align 1 _Z14demo_shfl_downPi_param_0
)
{
	.reg .pred 	%p<2>;
	.reg .b32 	%r<5>;
	.reg .b64 	%rd<5>;

	ld.param.u64 	%rd1, [_Z14demo_shfl_downPi_param_0];
	cvta.to.global.u64 	%rd2, %rd1;
	mov.u32 	%r1, %tid.x;
	and.b32  	%r2, %r1, 31;
	shfl.sync.down.b32	%r3|%p1, %r2, 4, 31, -1;
	shl.b32 	%r4, %r1, 1;
	mul.wide.u32 	%rd3, %r4, 4;
	add.s64 	%rd4, %rd2, %rd3;
	st.global.u32 	[%rd4], %r2;
	st.global.u32 	[%rd4+4], %r3;
	ret;

}
	// .globl	_Z12demo_shfl_upPi
.visible .entry _Z12demo_shfl_upPi(
	.param .u64 .ptr .align 1 _Z12demo_shfl_upPi_param_0
)
{
	.reg .pred 	%p<2>;
	.reg .b32 	%r<5>;
	.reg .b64 	%rd<5>;

	ld.param.u64 	%rd1, [_Z12demo_shfl_upPi_param_0];
	cvta.to.global.u64 	%rd2, %rd1;
	mov.u32 	%r1, %tid.x;
	and.b32  	%r2, %r1, 31;
	shfl.sync.up.b32	%r3|%p1, %r2, 1, 0, -1;
	shl.b32 	%r4, %r1, 1;
	mul.wide.u32 	%rd3, %r4, 4;
	add.s64 	%rd4, %rd2, %rd3;
	st.global.u32 	[%rd4], %r2;
	st.global.u32 	[%rd4+4], %r3;
	ret;

}
	// .globl	_Z13demo_shfl_xorPi
.visible .entry _Z13demo_shfl_xorPi(
	.param .u64 .ptr .align 1 _Z13demo_shfl_xorPi_param_0
)
{
	.reg .pred 	%p<2>;
	.reg .b32 	%r<5>;
	.reg .b64 	%rd<5>;

	ld.param.u64 	%rd1, [_Z13demo_shfl_xorPi_param_0];
	cvta.to.global.u64 	%rd2, %rd1;
	mov.u32 	%r1, %tid.x;
	and.b32  	%r2, %r1, 31;
	shfl.sync.bfly.b32	%r3|%p1, %r2, 1, 31, -1;
	shl.b32 	%r4, %r1, 1;
	mul.wide.u32 	%rd3, %r4, 4;
	add.s64 	%rd4, %rd2, %rd3;
	st.global.u32 	[%rd4], %r2;
	st.global.u32 	[%rd4+4], %r3;
	ret;

}
	// .globl	_Z24shuffle_vs_shared_reducePKiPii
.visible .entry _Z24shuffle_vs_shared_reducePKiPii(
	.param .u64 .ptr .align 1 _Z24shuffle_vs_shared_reducePKiPii_param_0,
	.param .u64 .ptr .align 1 _Z24shuffle_vs_shared_reducePKiPii_param_1,
	.param .u32 _Z24shuffle_vs_shared_reducePKiPii_param_2
)
{
	.reg .pred 	%p<8>;
	.reg .b32 	%r<22>;
	.reg .b64 	%rd<7>;

	ld.param.u64 	%rd1, [_Z24shuffle_vs_shared_reducePKiPii_param_0];
	ld.param.u64 	%rd2, [_Z24shuffle_vs_shared_reducePKiPii_param_1];
	ld.param.u32 	%r7, [_Z24shuffle_vs_shared_reducePKiPii_param_2];
	mov.u32 	%r8, %ctaid.x;
	mov.u32 	%r9, %ntid.x;
	mov.u32 	%r1, %tid.x;
	mad.lo.s32 	%r2, %r8, %r9, %r1;
	setp.ge.s32 	%p1, %r2, %r7;
	mov.b32 	%r21, 0;
	@%p1 bra 	$L__BB4_2;
	cvta.to.global.u64 	%rd3, %rd1;
	mul.wide.s32 	%rd4, %r2, 4;
	add.s64 	%rd5, %rd3, %rd4;
	ld.global.u32 	%r21, [%rd5];
$L__BB4_2:
	shfl.sync.bfly.b32	%r10|%p2, %r21, 16, 31, -1;
	add.s32 	%r11, %r10, %r21;
	shfl.sync.bfly.b32	%r12|%p3, %r11, 8, 31, -1;
	add.s32 	%r13, %r12, %r11;
	shfl.sync.bfly.b32	%r14|%p4, %r13, 4, 31, -1;
	add.s32 	%r15, %r14, %r13;
	shfl.sync.bfly.b32	%r16|%p5, %r15, 2, 31, -1;
	add.s32 	%r17, %r16, %r15;
	shfl.sync.bfly.b32	%r18|%p6, %r17, 1, 31, -1;
	add.s32 	%r5, %r18, %r17;
	and.b32  	%r19, %r1, 31;
	setp.ne.s32 	%p7, %r19, 0;
	@%p7 bra 	$L__BB4_4;
	cvta.to.global.u64 	%rd6, %rd2;
	atom.global.add.u32 	%r20, [%rd6], %r5;
$L__BB4_4:
	ret;

}


// ===== COMPILED SASS (sm_100) =====

	.target	sm_100

	.elftype	@"ET_EXEC"


//--------------------- .note.nv.tkinfo           --------------------------
	.section	.note.nv.tkinfo,"",@"SHT_NOTE"
	.sectionflags	@"SHF_NOTE_NV_TKINFO"
	.tkinfo
        /*0018*/ 	.word	0x00000002
        /*0030*/ 	.string	""
        /*0030*/ 	.string	"ptxas"
        /*0030*/ 	.string	"Cuda compilation tools, release 13.0, V13.0.88"
        /*0030*/ 	.string	"Build cuda_13.0.r13.0/compiler.36424714_0"
        /*0030*/ 	.string	"-arch sm_100 -m 64 "



//--------------------- .note.nv.cuinfo           --------------------------
	.section	.note.nv.cuinfo,"",@"SHT_NOTE"
	.sectionflags	@"SHF_NOTE_NV_CUINFO"
        /*0018*/ 	.short	0x0002
        /*001a*/ 	.short	0x0064
        /*001c*/ 	.short	0x0082
	.zero		2


//--------------------- .nv.info                  --------------------------
	.section	.nv.info,"",@"SHT_CUDA_INFO"
	.align	4


	//----- nvinfo : EIATTR_REGCOUNT
	.align		4
        /*0000*/ 	.byte	0x04, 0x2f
        /*0002*/ 	.short	(.L_1 - .L_0)
	.align		4
.L_0:
        /*0004*/ 	.word	index@(_Z19demo_shfl_broadcastPi)
        /*0008*/ 	.word	0x0000000a


	//----- nvinfo : EIATTR_FRAME_SIZE
	.align		4
.L_1:
        /*000c*/ 	.byte	0x04, 0x11
        /*000e*/ 	.short	(.L_3 - .L_2)
	.align		4
.L_2:
        /*0010*/ 	.word	index@(_Z19demo_shfl_broadcastPi)
        /*0014*/ 	.word	0x00000000


	//----- nvinfo : EIATTR_REGCOUNT
	.align		4
.L_3:
        /*0018*/ 	.byte	0x04, 0x2f
        /*001a*/ 	.short	(.L_5 - .L_4)
	.align		4
.L_4:
        /*001c*/ 	.word	index@(_Z14demo_shfl_downPi)
        /*0020*/ 	.word	0x0000000c


	//----- nvinfo : EIATTR_FRAME_SIZE
	.align		4
.L_5:
        /*0024*/ 	.byte	0x04, 0x11
        /*0026*/ 	.short	(.L_7 - .L_6)
	.align		4
.L_6:
        /*0028*/ 	.word	index@(_Z14demo_shfl_downPi)
        /*002c*/ 	.word	0x00000000


	//----- nvinfo : EIATTR_REGCOUNT
	.align		4
.L_7:
        /*0030*/ 	.byte	0x04, 0x2f
        /*0032*/ 	.short	(.L_9 - .L_8)
	.align		4
.L_8:
        /*0034*/ 	.word	index@(_Z12demo_shfl_upPi)
        /*0038*/ 	.word	0x0000000c


	//----- nvinfo : EIATTR_FRAME_SIZE
	.align		4
.L_9:
        /*003c*/ 	.byte	0x04, 0x11
        /*003e*/ 	.short	(.L_11 - .L_10)
	.align		4
.L_10:
        /*0040*/ 	.word	index@(_Z12demo_shfl_upPi)
        /*0044*/ 	.word	0x00000000


	//----- nvinfo : EIATTR_REGCOUNT
	.align		4
.L_11:
        /*0048*/ 	.byte	0x04, 0x2f
        /*004a*/ 	.short	(.L_13 - .L_12)
	.align		4
.L_12:
        /*004c*/ 	.word	index@(_Z13demo_shfl_xorPi)
        /*0050*/ 	.word	0x0000000c


	//----- nvinfo : EIATTR_FRAME_SIZE
	.align		4
.L_13:
        /*0054*/ 	.byte	0x04, 0x11
        /*0056*/ 	.short	(.L_15 - .L_14)
	.align		4
.L_14:
        /*0058*/ 	.word	index@(_Z13demo_shfl_xorPi)
        /*005c*/ 	.word	0x00000000


	//----- nvinfo : EIATTR_REGCOUNT
	.align		4
.L_15:
        /*0060*/ 	.byte	0x04, 0x2f
        /*0062*/ 	.short	(.L_17 - .L_16)
	.align		4
.L_16:
        /*0064*/ 	.word	index@(_Z24shuffle_vs_shared_reducePKiPii)
        /*0068*/ 	.word	0x0000000a


	//----- nvinfo : EIATTR_FRAME_SIZE
	.align		4
.L_17:
        /*006c*/ 	.byte	0x04, 0x11
        /*006e*/ 	.short	(.L_19 - .L_18)
	.align		4
.L_18:
        /*0070*/ 	.word	index@(_Z24shuffle_vs_shared_reducePKiPii)
        /*0074*/ 	.word	0x00000000


	//----- nvinfo : EIATTR_MIN_STACK_SIZE
	.align		4
.L_19:
        /*0078*/ 	.byte	0x04, 0x12
        /*007a*/ 	.short	(.L_21 - .L_20)
	.align		4
.L_20:
        /*007c*/ 	.word	index@(_Z24shuffle_vs_shared_reducePKiPii)
        /*0080*/ 	.word	0x00000000


	//----- nvinfo : EIATTR_MIN_STACK_SIZE
	.align		4
.L_21:
        /*0084*/ 	.byte	0x04, 0x12
        /*0086*/ 	.short	(.L_23 - .L_22)
	.align		4
.L_22:
        /*0088*/ 	.word	index@(_Z13demo_shfl_xorPi)
        /*008c*/ 	.word	0x00000000


	//----- nvinfo : EIATTR_MIN_STACK_SIZE
	.align		4
.L_23:
        /*0090*/ 	.byte	0x04, 0x12
        /*0092*/ 	.short	(.L_25 - .L_24)
	.align		4
.L_24:
        /*0094*/ 	.word	index@(_Z12demo_shfl_upPi)
        /*0098*/ 	.word	0x00000000


	//----- nvinfo : EIATTR_MIN_STACK_SIZE
	.align		4
.L_25:
        /*009c*/ 	.byte	0x04, 0x12
        /*009e*/ 	.short	(.L_27 - .L_26)
	.align		4
.L_26:
        /*00a0*/ 	.word	index@(_Z14demo_shfl_downPi)
        /*00a4*/ 	.word	0x00000000


	//----- nvinfo : EIATTR_MIN_STACK_SIZE
	.align		4
.L_27:
        /*00a8*/ 	.byte	0x04, 0x12
        /*00aa*/ 	.short	(.L_29 - .L_28)
	.align		4
.L_28:
        /*00ac*/ 	.word	index@(_Z19demo_shfl_broadcastPi)
        /*00b0*/ 	.word	0x00000000
.L_29:


//--------------------- .nv.compat                --------------------------
	.section	.nv.compat,"",@"SHT_CUDA_COMPAT_INFO"
	.align	4
        /*0000*/ 	.byte	0x02, 0x09, 0x00, 0x00, 0x02, 0x02, 0x01, 0x00, 0x02, 0x05, 0x05, 0x00, 0x03, 0x07, 0x01, 0x01
        /*0010*/ 	.byte	0x02, 0x03, 0x00, 0x00, 0x02, 0x06, 0x01, 0x00, 0x04, 0x0b, 0x08, 0x00, 0x09, 0x00, 0x00, 0x00
        /*0020*/ 	.byte	0x00, 0x00, 0x00, 0x00


//--------------------- .nv.info._Z24shuffle_vs_shared_reducePKiPii --------------------------
	.section	.nv.info._Z24shuffle_vs_shared_reducePKiPii,"",@"SHT_CUDA_INFO"
	.sectionflags	@""
	.align	4


	//----- nvinfo : EIATTR_CUDA_API_VERSION
	.align		4
        /*0000*/ 	.byte	0x04, 0x37
        /*0002*/ 	.short	(.L_31 - .L_30)
.L_30:
        /*0004*/ 	.word	0x00000082


	//----- nvinfo : EIATTR_KPARAM_INFO
	.align		4
.L_31:
        /*0008*/ 	.byte	0x04, 0x17
        /*000a*/ 	.short	(.L_33 - .L_32)
.L_32:
        /*000c*/ 	.word	0x00000000
        /*0010*/ 	.short	0x0002
        /*0012*/ 	.short	0x0010
        /*0014*/ 	.byte	0x00, 0xf0, 0x11, 0x00


	//----- nvinfo : EIATTR_KPARAM_INFO
	.align		4
.L_33:
        /*0018*/ 	.byte	0x04, 0x17
        /*001a*/ 	.short	(.L_35 - .L_34)
.L_34:
        /*001c*/ 	.word	0x00000000
        /*0020*/ 	.short	0x0001
        /*0022*/ 	.short	0x0008
        /*0024*/ 	.byte	0x00, 0xf5, 0x21, 0x00


	//----- nvinfo : EIATTR_KPARAM_INFO
	.align		4
.L_35:
        /*0028*/ 	.byte	0x04, 0x17
        /*002a*/ 	.short	(.L_37 - .L_36)
.L_36:
        /*002c*/ 	.word	0x00000000
        /*0030*/ 	.short	0x0000
        /*0032*/ 	.short	0x0000
        /*0034*/ 	.byte	0x00, 0xf5, 0x21, 0x00


	//----- nvinfo : EIATTR_SPARSE_MMA_MASK
	.align		4
.L_37:
        /*0038*/ 	.byte	0x03, 0x50
        /*003a*/ 	.short	0x0000


	//----- nvinfo : EIATTR_MAXREG_COUNT
	.align		4
        /*003c*/ 	.byte	0x03, 0x1b
        /*003e*/ 	.short	0x00ff


	//----- nvinfo : EIATTR_MERCURY_ISA_VERSION
	.align		4
        /*0040*/ 	.byte	0x03, 0x5f
        /*0042*/ 	.short	0x0101


	//----- nvinfo : EIATTR_INT_WARP_WIDE_INSTR_OFFSETS
	.align		4
        /*0044*/ 	.byte	0x04, 0x31
        /*0046*/ 	.short	(.L_39 - .L_38)


	//   ....[0]....
.L_38:
        /*0048*/ 	.word	0x000001d0


	//   ....[1]....
        /*004c*/ 	.word	0x000001e0


	//----- nvinfo : EIATTR_COOP_GROUP_MASK_REGIDS
	.align		4
.L_39:
        /*0050*/ 	.byte	0x04, 0x29
        /*0052*/ 	.short	(.L_41 - .L_40)


	//   ....[0]....
.L_40:
        /*0054*/ 	.word	0xffffffff


	//   ....[1]....
        /*0058*/ 	.word	0xffffffff


	//   ....[2]....
        /*005c*/ 	.word	0xffffffff


	//   ....[3]....
        /*0060*/ 	.word	0xffffffff


	//   ....[4]....
        /*0064*/ 	.word	0xffffffff


	//----- nvinfo : EIATTR_COOP_GROUP_INSTR_OFFSETS
	.align		4
.L_41:
        /*0068*/ 	.byte	0x04, 0x28
        /*006a*/ 	.short	(.L_43 - .L_42)


	//   ....[0]....
.L_42:
        /*006c*/ 	.word	0x000000f0


	//   ....[1]....
        /*0070*/ 	.word	0x00000120


	//   ....[2]....
        /*0074*/ 	.word	0x00000140


	//   ....[3]....
        /*0078*/ 	.word	0x00000160


	//   ....[4]....
        /*007c*/ 	.word	0x00000180


	//----- nvinfo : EIATTR_VRC_CTA_INIT_COUNT
	.align		4
.L_43:
        /*0080*/ 	.byte	0x02, 0x4a
	.zero		1
	.zero		1


	//----- nvinfo : EIATTR_EXIT_INSTR_OFFSETS
	.align		4
        /*0084*/ 	.byte	0x04, 0x1c
        /*0086*/ 	.short	(.L_45 - .L_44)


	//   ....[0]....
.L_44:
        /*0088*/ 	.word	0x00000190


	//   ....[1]....
        /*008c*/ 	.word	0x00000230


	//----- nvinfo : EIATTR_CRS_STACK_SIZE
	.align		4
.L_45:
        /*0090*/ 	.byte	0x04, 0x1e
        /*0092*/ 	.short	(.L_47 - .L_46)
.L_46:
        /*0094*/ 	.word	0x00000000


	//----- nvinfo : EIATTR_CBANK_PARAM_SIZE
	.align		4
.L_47:
        /*0098*/ 	.byte	0x03, 0x19
        /*009a*/ 	.short	0x0014


	//----- nvinfo : EIATTR_PARAM_CBANK
	.align		4
        /*009c*/ 	.byte	0x04, 0x0a
        /*009e*/ 	.short	(.L_49 - .L_48)
	.align		4
.L_48:
        /*00a0*/ 	.word	index@(.nv.constant0._Z24shuffle_vs_shared_reducePKiPii)
        /*00a4*/ 	.short	0x0380
        /*00a6*/ 	.short	0x0014


	//----- nvinfo : EIATTR_SW_WAR
	.align		4
.L_49:
        /*00a8*/ 	.byte	0x04, 0x36
        /*00aa*/ 	.short	(.L_51 - .L_50)
.L_50:
        /*00ac*/ 	.word	0x00000008
.L_51:


//--------------------- .nv.info._Z13demo_shfl_xorPi --------------------------
	.section	.nv.info._Z13demo_shfl_xorPi,"",@"SHT_CUDA_INFO"
	.sectionflags	@""
	.align	4


	//----- nvinfo : EIATTR_CUDA_API_VERSION
	.align		4
        /*0000*/ 	.byte	0x04, 0x37
        /*0002*/ 	.short	(.L_53 - .L_52)
.L_52:
        /*0004*/ 	.word	0x00000082


	//----- nvinfo : EIATTR_KPARAM_INFO
	.align		4
.L_53:
        /*0008*/ 	.byte	0x04, 0x17
        /*000a*/ 	.short	(.L_55 - .L_54)
.L_54:
        /*000c*/ 	.word	0x00000000
        /*0010*/ 	.short	0x0000
        /*0012*/ 	.short	0x0000
        /*0014*/ 	.byte	0x00, 0xf5, 0x21, 0x00


	//----- nvinfo : EIATTR_SPARSE_MMA_MASK
	.align		4
.L_55:
        /*0018*/ 	.byte	0x03, 0x50
        /*001a*/ 	.short	0x0000


	//----- nvinfo : EIATTR_MAXREG_COUNT
	.align		4
        /*001c*/ 	.byte	0x03, 0x1b
        /*001e*/ 	.short	0x00ff


	//----- nvinfo : EIATTR_MERCURY_ISA_VERSION
	.align		4
        /*0020*/ 	.byte	0x03, 0x5f
        /*0022*/ 	.short	0x0101


	//----- nvinfo : EIATTR_COOP_GROUP_MASK_REGIDS
	.align		4
        /*0024*/ 	.byte	0x04, 0x29
        /*0026*/ 	.short	(.L_57 - .L_56)


	//   ....[0]....
.L_56:
        /*0028*/ 	.word	0xffffffff


	//----- nvinfo : EIATTR_COOP_GROUP_INSTR_OFFSETS
	.align		4
.L_57:
        /*002c*/ 	.byte	0x04, 0x28
        /*002e*/ 	.short	(.L_59 - .L_58)


	//   ....[0]....
.L_58:
        /*0030*/ 	.word	0x00000060


	//----- nvinfo : EIATTR_VRC_CTA_INIT_COUNT
	.align		4
.L_59:
        /*0034*/ 	.byte	0x02, 0x4a
	.zero		1
	.zero		1


	//----- nvinfo : EIATTR_EXIT_INSTR_OFFSETS
	.align		4
        /*0038*/ 	.byte	0x04, 0x1c
        /*003a*/ 	.short	(.L_61 - .L_60)


	//   ....[0]....
.L_60:
        /*003c*/ 	.word	0x000000a0


	//----- nvinfo : EIATTR_CBANK_PARAM_SIZE
	.align		4
.L_61:
        /*0040*/ 	.byte	0x03, 0x19
        /*0042*/ 	.short	0x0008


	//----- nvinfo : EIATTR_PARAM_CBANK
	.align		4
        /*0044*/ 	.byte	0x04, 0x0a
        /*0046*/ 	.short	(.L_63 - .L_62)
	.align		4
.L_62:
        /*0048*/ 	.word	index@(.nv.constant0._Z13demo_shfl_xorPi)
        /*004c*/ 	.short	0x0380
        /*004e*/ 	.short	0x0008


	//----- nvinfo : EIATTR_SW_WAR
	.align		4
.L_63:
        /*0050*/ 	.byte	0x04, 0x36
        /*0052*/ 	.short	(.L_65 - .L_64)
.L_64:
        /*0054*/ 	.word	0x00000008
.L_65:


//--------------------- .nv.info._Z12demo_shfl_upPi --------------------------
	.section	.nv.info._Z12demo_shfl_upPi,"",@"SHT_CUDA_INFO"
	.sectionflags	@""
	.align	4


	//----- nvinfo : EIATTR_CUDA_API_VERSION
	.align		4
        /*0000*/ 	.byte	0x04, 0x37
        /*0002*/ 	.short	(.L_67 - .L_66)
.L_66:
        /*0004*/ 	.word	0x00000082


	//----- nvinfo : EIATTR_KPARAM_INFO
	.align		4
.L_67:
        /*0008*/ 	.byte	0x04, 0x17
        /*000a*/ 	.short	(.L_69 - .L_68)
.L_68:
        /*000c*/ 	.word	0x00000000
        /*0010*/ 	.short	0x0000
        /*0012*/ 	.short	0x0000
        /*0014*/ 	.byte	0x00, 0xf5, 0x21, 0x00


	//----- nvinfo : EIATTR_SPARSE_MMA_MASK
	.align		4
.L_69:
        /*0018*/ 	.byte	0x03, 0x50
        /*001a*/ 	.short	0x0000


	//----- nvinfo : EIATTR_MAXREG_COUNT
	.align		4
        /*001c*/ 	.byte	0x03, 0x1b
        /*001e*/ 	.short	0x00ff


	//----- nvinfo : EIATTR_MERCURY_ISA_VERSION
	.align		4
        /*0020*/ 	.byte	0x03, 0x5f
        /*0022*/ 	.short	0x0101


	//----- nvinfo : EIATTR_COOP_GROUP_MASK_REGIDS
	.align		4
        /*0024*/ 	.byte	0x04, 0x29
        /*0026*/ 	.short	(.L_71 - .L_70)


	//   ....[0]....
.L_70:
        /*0028*/ 	.word	0xffffffff


	//----- nvinfo : EIATTR_COOP_GROUP_INSTR_OFFSETS
	.align		4
.L_71:
        /*002c*/ 	.byte	0x04, 0x28
        /*002e*/ 	.short	(.L_73 - .L_72)


	//   ....[0]....
.L_72:
        /*0030*/ 	.word	0x00000060


	//----- nvinfo : EIATTR_VRC_CTA_INIT_COUNT
	.align		4
.L_73:
        /*0034*/ 	.byte	0x02, 0x4a
	.zero		1
	.zero		1


	//----- nvinfo : EIATTR_EXIT_INSTR_OFFSETS
	.align		4
        /*0038*/ 	.byte	0x04, 0x1c
        /*003a*/ 	.short	(.L_75 - .L_74)


	//   ....[0]....
.L_74:
        /*003c*/ 	.word	0x000000a0


	//----- nvinfo : EIATTR_CBANK_PARAM_SIZE
	.align		4
.L_75:
        /*0040*/ 	.byte	0x03, 0x19
        /*0042*/ 	.short	0x0008


	//----- nvinfo : EIATTR_PARAM_CBANK
	.align		4
        /*0044*/ 	.byte	0x04, 0x0a
        /*0046*/ 	.short	(.L_77 - .L_76)
	.align		4
.L_76:
        /*0048*/ 	.word	index@(.nv.constant0._Z12demo_shfl_upPi)
        /*004c*/ 	.short	0x0380
        /*004e*/ 	.short	0x0008


	//----- nvinfo : EIATTR_SW_WAR
	.align		4
.L_77:
        /*0050*/ 	.byte	0x04, 0x36
        /*0052*/ 	.short	(.L_79 - .L_78)
.L_78:
        /*0054*/ 	.word	0x00000008
.L_79:


//--------------------- .nv.info._Z14demo_shfl_downPi --------------------------
	.section	.nv.info._Z14demo_shfl_downPi,"",@"SHT_CUDA_INFO"
	.sectionflags	@""
	.align	4


	//----- nvinfo : EIATTR_CUDA_API_VERSION
	.align		4
        /*0000*/ 	.byte	0x04, 0x37
        /*0002*/ 	.short	(.L_81 - .L_80)
.L_80:
        /*0004*/ 	.word	0x00000082


	//----- nvinfo : EIATTR_KPARAM_INFO
	.align		4
.L_81:
        /*0008*/ 	.byte	0x04, 0x17
        /*000a*/ 	.short	(.L_83 - .L_82)
.L_82:
        /*000c*/ 	.word	0x00000000
        /*0010*/ 	.short	0x0000
        /*0012*/ 	.short	0x0000
        /*0014*/ 	.byte	0x00, 0xf5, 0x21, 0x00


	//----- nvinfo : EIATTR_SPARSE_MMA_MASK
	.align		4
.L_83:
        /*0018*/ 	.byte	0x03, 0x50
        /*001a*/ 	.short	0x0000


	//----- nvinfo : EIATTR_MAXREG_COUNT
	.align		4
        /*001c*/ 	.byte	0x03, 0x1b
        /*001e*/ 	.short	0x00ff


	//----- nvinfo : EIATTR_MERCURY_ISA_VERSION
	.align		4
        /*0020*/ 	.byte	0x03, 0x5f
        /*0022*/ 	.short	0x0101


	//----- nvinfo : EIATTR_COOP_GROUP_MASK_REGIDS
	.align		4
        /*0024*/ 	.byte	0x04, 0x29
        /*0026*/ 	.short	(.L_85 - .L_84)


	//   ....[0]....
.L_84:
        /*0028*/ 	.word	0xffffffff


	//----- nvinfo : EIATTR_COOP_GROUP_INSTR_OFFSETS
	.align		4
.L_85:
        /*002c*/ 	.byte	0x04, 0x28
        /*002e*/ 	.short	(.L_87 - .L_86)


	//   ....[0]....
.L_86:
        /*0030*/ 	.word	0x00000060


	//----- nvinfo : EIATTR_VRC_CTA_INIT_COUNT
	.align		4
.L_87:
        /*0034*/ 	.byte	0x02, 0x4a
	.zero		1
	.zero		1


	//----- nvinfo : EIATTR_EXIT_INSTR_OFFSETS
	.align		4
        /*0038*/ 	.byte	0x04, 0x1c
        /*003a*/ 	.short	(.L_89 - .L_88)


	//   ....[0]....
.L_88:
        /*003c*/ 	.word	0x000000a0


	//----- nvinfo : EIATTR_CBANK_PARAM_SIZE
	.align		4
.L_89:
        /*0040*/ 	.byte	0x03, 0x19
        /*0042*/ 	.short	0x0008


	//----- nvinfo : EIATTR_PARAM_CBANK
	.align		4
        /*0044*/ 	.byte	0x04, 0x0a
        /*0046*/ 	.short	(.L_91 - .L_90)
	.align		4
.L_90:
        /*0048*/ 	.word	index@(.nv.constant0._Z14demo_shfl_downPi)
        /*004c*/ 	.short	0x0380
        /*004e*/ 	.short	0x0008


	//----- nvinfo : EIATTR_SW_WAR
	.align		4
.L_91:
        /*0050*/ 	.byte	0x04, 0x36
        /*0052*/ 	.short	(.L_93 - .L_92)
.L_92:
        /*0054*/ 	.word	0x00000008
.L_93:


//--------------------- .nv.info._Z19demo_shfl_broadcastPi --------------------------
	.section	.nv.info._Z19demo_shfl_broadcastPi,"",@"SHT_CUDA_INFO"
	.sectionflags	@""
	.align	4


	//----- nvinfo : EIATTR_CUDA_API_VERSION
	.align		4
        /*0000*/ 	.byte	0x04, 0x37
        /*0002*/ 	.short	(.L_95 - .L_94)
.L_94:
        /*0004*/ 	.word	0x00000082


	//----- nvinfo : EIATTR_KPARAM_INFO
	.align		4
.L_95:
        /*0008*/ 	.byte	0x04, 0x17
        /*000a*/ 	.short	(.L_97 - .L_96)
.L_96:
        /*000c*/ 	.word	0x00000000
        /*0010*/ 	.short	0x0000
        /*0012*/ 	.short	0x0000
        /*0014*/ 	.byte	0x00, 0xf5, 0x21, 0x00


	//----- nvinfo : EIATTR_SPARSE_MMA_MASK
	.align		4
.L_97:
        /*0018*/ 	.byte	0x03, 0x50
        /*001a*/ 	.short	0x0000


	//----- nvinfo : EIATTR_MAXREG_COUNT
	.align		4
        /*001c*/ 	.byte	0x03, 0x1b
        /*001e*/ 	.short	0x00ff


	//----- nvinfo : EIATTR_MERCURY_ISA_VERSION
	.align		4
        /*0020*/ 	.byte	0x03, 0x5f
        /*0022*/ 	.short	0x0101


	//----- nvinfo : EIATTR_COOP_GROUP_MASK_REGIDS
	.align		4
        /*0024*/ 	.byte	0x04, 0x29
        /*0026*/ 	.short	(.L_99 - .L_98)


	//   ....[0]....
.L_98:
        /*0028*/ 	.word	0xffffffff


	//----- nvinfo : EIATTR_COOP_GROUP_INSTR_OFFSETS
	.align		4
.L_99:
        /*002c*/ 	.byte	0x04, 0x28
        /*002e*/ 	.short	(.L_101 - .L_100)


	//   ....[0]....
.L_100:
        /*0030*/ 	.word	0x00000070


	//----- nvinfo : EIATTR_VRC_CTA_INIT_COUNT
	.align		4
.L_101:
        /*0034*/ 	.byte	0x02, 0x4a
	.zero		1
	.zero		1


	//----- nvinfo : EIATTR_EXIT_INSTR_OFFSETS
	.align		4
        /*0038*/ 	.byte	0x04, 0x1c
        /*003a*/ 	.short	(.L_103 - .L_102)


	//   ....[0]....
.L_102:
        /*003c*/ 	.word	0x00000090


	//----- nvinfo : EIATTR_CBANK_PARAM_SIZE
	.align		4
.L_103:
        /*0040*/ 	.byte	0x03, 0x19
        /*0042*/ 	.short	0x0008


	//----- nvinfo : EIATTR_PARAM_CBANK
	.align		4
        /*0044*/ 	.byte	0x04, 0x0a
        /*0046*/ 	.short	(.L_105 - .L_104)
	.align		4
.L_104:
        /*0048*/ 	.word	index@(.nv.constant0._Z19demo_shfl_broadcastPi)
        /*004c*/ 	.short	0x0380
        /*004e*/ 	.short	0x0008


	//----- nvinfo : EIATTR_SW_WAR
	.align		4
.L_105:
        /*0050*/ 	.byte	0x04, 0x36
        /*0052*/ 	.short	(.L_107 - .L_106)
.L_106:
        /*0054*/ 	.word	0x00000008
.L_107:


//--------------------- .nv.callgraph             --------------------------
	.section	.nv.callgraph,"",@"SHT_CUDA_CALLGRAPH"
	.align	4
	.sectionentsize	8
	.align		4
        /*0000*/ 	.word	0x00000000
	.align		4
        /*0004*/ 	.word	0xffffffff
	.align		4
        /*0008*/ 	.word	0x00000000
	.align		4
        /*000c*/ 	.word	0xfffffffe
	.align		4
        /*0010*/ 	.word	0x00000000
	.align		4
        /*0014*/ 	.word	0xfffffffd
	.align		4
        /*0018*/ 	.word	0x00000000
	.align		4
        /*001c*/ 	.word	0xfffffffc


//--------------------- .text._Z24shuffle_vs_shared_reducePKiPii --------------------------
	.section	.text._Z24shuffle_vs_shared_reducePKiPii,"ax",@progbits
	.align	128
        .global         _Z24shuffle_vs_shared_reducePKiPii
        .type           _Z24shuffle_vs_shared_reducePKiPii,@function
        .size           _Z24shuffle_vs_shared_reducePKiPii,(.L_x_7 - _Z24shuffle_vs_shared_reducePKiPii)
        .other          _Z24shuffle_vs_shared_reducePKiPii,@"STO_CUDA_ENTRY STV_DEFAULT"
_Z24shuffle_vs_shared_reducePKiPii:
.text._Z24shuffle_vs_shared_reducePKiPii:
[----:B------:R-:W-:Y:S01]  /*0000*/  LDC R1, c[0x0][0x37c] ;  /* 0x0000df00ff017b82 */ /* 0x000fe20000000800 */
[----:B------:R-:W0:Y:S07]  /*0010*/  S2R R6, SR_TID.X ;  /* 0x0000000000067919 */ /* 0x000e2e0000002100 */
[----:B------:R-:W0:Y:S01]  /*0020*/  S2UR UR4, SR_CTAID.X ;  /* 0x00000000000479c3 */ /* 0x000e220000002500 */
[----:B------:R-:W1:Y:S01]  /*0030*/  LDCU UR5, c[0x0][0x390] ;  /* 0x00007200ff0577ac */ /* 0x000e620008000800 */
[----:B------:R-:W-:Y:S01]  /*0040*/  BSSY.RECONVERGENT B0, `(.L_x_0) ;  /* 0x000000a000007945 */ /* 0x000fe20003800200 */
[----:B------:R-:W-:Y:S01]  /*0050*/  IMAD.MOV.U32 R2, RZ, RZ, RZ ;  /* 0x000000ffff027224 */ /* 0x000fe200078e00ff */
[----:B------:R-:W2:Y:S04]  /*0060*/  LDCU.64 UR6, c[0x0][0x358] ;  /* 0x00006b00ff0677ac */ /* 0x000ea80008000a00 */
[----:B------:R-:W0:Y:S02]  /*0070*/  LDC R5, c[0x0][0x360] ;  /* 0x0000d800ff057b82 */ /* 0x000e240000000800 */
[----:B0-----:R-:W-:-:S05]  /*0080*/  IMAD R5, R5, UR4, R6 ;  /* 0x0000000405057c24 */ /* 0x001fca000f8e0206 */
[----:B-1----:R-:W-:-:S13]  /*0090*/  ISETP.GE.AND P0, PT, R5, UR5, PT ;  /* 0x0000000505007c0c */ /* 0x002fda000bf06270 */
[----:B--2---:R-:W-:Y:S05]  /*00a0*/  @P0 BRA `(.L_x_1) ;  /* 0x00000000000c0947 */ /* 0x004fea0003800000 */
[----:B------:R-:W0:Y:S02]  /*00b0*/  LDC.64 R2, c[0x0][0x380] ;  /* 0x0000e000ff027b82 */ /* 0x000e240000000a00 */
[----:B0-----:R-:W-:-:S06]  /*00c0*/  IMAD.WIDE R2, R5, 0x4, R2 ;  /* 0x0000000405027825 */ /* 0x001fcc00078e0202 */
[----:B------:R0:W5:Y:S02]  /*00d0*/  LDG.E R2, desc[UR6][R2.64] ;  /* 0x0000000602027981 */ /* 0x000164000c1e1900 */
.L_x_1:
[----:B------:R-:W-:Y:S05]  /*00e0*/  BSYNC.RECONVERGENT B0 ;  /* 0x0000000000007941 */ /* 0x000fea0003800200 */
.L_x_0:
[----:B0----5:R-:W0:Y:S01]  /*00f0*/  SHFL.BFLY PT, R3, R2, 0x10, 0x1f ;  /* 0x0e001f0002037f89 */ /* 0x021e2200000e0000 */
[----:B------:R-:W-:Y:S02]  /*0100*/  LOP3.LUT P0, RZ, R6, 0x1f, RZ, 0xc0, !PT ;  /* 0x0000001f06ff7812 */ /* 0x000fe4000780c0ff */
[----:B0-----:R-:W-:-:S05]  /*0110*/  IADD3 R3, PT, PT, R3, R2, RZ ;  /* 0x0000000203037210 */ /* 0x001fca0007ffe0ff */
[----:B------:R-:W0:Y:S02]  /*0120*/  SHFL.BFLY PT, R0, R3, 0x8, 0x1f ;  /* 0x0d001f0003007f89 */ /* 0x000e2400000e0000 */
[----:B0-----:R-:W-:-:S05]  /*0130*/  IMAD.IADD R0, R3, 0x1, R0 ;  /* 0x0000000103007824 */ /* 0x001fca00078e0200 */
[----:B------:R-:W0:Y:S02]  /*0140*/  SHFL.BFLY PT, R5, R0, 0x4, 0x1f ;  /* 0x0c801f0000057f89 */ /* 0x000e2400000e0000 */
[----:B0-----:R-:W-:-:S05]  /*0150*/  IADD3 R5, PT, PT, R0, R5, RZ ;  /* 0x0000000500057210 */ /* 0x001fca0007ffe0ff */
[----:B------:R-:W0:Y:S02]  /*0160*/  SHFL.BFLY PT, R4, R5, 0x2, 0x1f ;  /* 0x0c401f0005047f89 */ /* 0x000e2400000e0000 */
[----:B0-----:R-:W-:-:S05]  /*0170*/  IMAD.IADD R4, R5, 0x1, R4 ;  /* 0x0000000105047824 */ /* 0x001fca00078e0204 */
[----:B------:R0:W1:Y:S01]  /*0180*/  SHFL.BFLY PT, R7, R4, 0x1, 0x1f ;  /* 0x0c201f0004077f89 */ /* 0x00006200000e0000 */
[----:B------:R-:W-:Y:S05]  /*0190*/  @P0 EXIT ;  /* 0x000000000000094d */ /* 0x000fea0003800000 */
[----:B------:R-:W2:Y:S01]  /*01a0*/  S2R R0, SR_LANEID ;  /* 0x0000000000007919 */ /* 0x000ea20000000000 */
[----:B-1----:R-:W-:Y:S01]  /*01b0*/  IADD3 R7, PT, PT, R4, R7, RZ ;  /* 0x0000000704077210 */ /* 0x002fe20007ffe0ff */
[----:B------:R-:W1:Y:S01]  /*01c0*/  LDC.64 R2, c[0x0][0x388] ;  /* 0x0000e200ff027b82 */ /* 0x000e620000000a00 */
[----:B------:R-:W-:-:S07]  /*01d0*/  VOTEU.ANY UR4, UPT, PT ;  /* 0x0000000000047886 */ /* 0x000fce00038e0100 */
[----:B------:R-:W3:Y:S01]  /*01e0*/  REDUX.SUM UR5, R7 ;  /* 0x00000000070573c4 */ /* 0x000ee2000000c000 */
[----:B------:R-:W-:Y:S01]  /*01f0*/  UFLO.U32 UR4, UR4 ;  /* 0x00000004000472bd */ /* 0x000fe200080e0000 */
[----:B---3--:R-:W-:-:S05]  /*0200*/  IMAD.U32 R5, RZ, RZ, UR5 ;  /* 0x00000005ff057e24 */ /* 0x008fca000f8e00ff */
[----:B--2---:R-:W-:-:S13]  /*0210*/  ISETP.EQ.U32.AND P0, PT, R0, UR4, PT ;  /* 0x0000000400007c0c */ /* 0x004fda000bf02070 */
[----:B-1----:R-:W-:Y:S01]  /*0220*/  @P0 REDG.E.ADD.STRONG.GPU desc[UR6][R2.64], R5 ;  /* 0x000000050200098e */ /* 0x002fe2000c12e106 */
[----:B------:R-:W-:Y:S05]  /*0230*/  EXIT ;  /* 0x000000000000794d */ /* 0x000fea0003800000 */
.L_x_2:
[----:B------:R-:W-:-:S00]  /*0240*/  BRA `(.L_x_2) ;  /* 0xfffffffc00fc7947 */ /* 0x000fc0000383ffff */
[----:B------:R-:W-:-:S00]  /*0250*/  NOP ;  /* 0x0000000000007918 */ /* 0x000fc00000000000 */
        /* <DEDUP_REMOVED lines=10> */
.L_x_7:


//--------------------- .text._Z13demo_shfl_xorPi --------------------------
	.section	.text._Z13demo_shfl_xorPi,"ax",@progbits
	.align	128
        .global         _Z13demo_shfl_xorPi
        .type           _Z13demo_shfl_xorPi,@function
        .size           _Z13demo_shfl_xorPi,(.L_x_8 - _Z13demo_shfl_xorPi)
        .other          _Z13demo_shfl_xorPi,@"STO_CUDA_ENTRY STV_DEFAULT"
_Z13demo_shfl_xorPi:
.text._Z13demo_shfl_xorPi:
[----:B------:R-:W-:Y:S01]  /*0000*/  LDC R1, c[0x0][0x37c] ;  /* 0x0000df00ff017b82 */ /* 0x000fe20000000800 */
[----:B------:R-:W0:Y:S07]  /*0010*/  S2R R9, SR_TID.X ;  /* 0x0000000000097919 */ /* 0x000e2e0000002100 */
[----:B------:R-:W1:Y:S01]  /*0020*/  LDC.64 R2, c[0x0][0x380] ;  /* 0x0000e000ff027b82 */ /* 0x000e620000000a00 */
[----:B------:R-:W2:Y:S01]  /*0030*/  LDCU.64 UR4, c[0x0][0x358] ;  /* 0x00006b00ff0477ac */ /* 0x000ea20008000a00 */
[----:B0-----:R-:W-:-:S02]  /*0040*/  LOP3.LUT R5, R9, 0x1f, RZ, 0xc0, !PT ;  /* 0x0000001f09057812 */ /* 0x001fc400078ec0ff */
[----:B------:R-:W-:-:S03]  /*0050*/  SHF.L.U32 R9, R9, 0x1, RZ ;  /* 0x0000000109097819 */ /* 0x000fc600000006ff */
[----:B------:R-:W0:Y:S02]  /*0060*/  SHFL.BFLY PT, R7, R5, 0x1, 0x1f ;  /* 0x0c201f0005077f89 */ /* 0x000e2400000e0000 */
[----:B-1----:R-:W-:-:S05]  /*0070*/  IMAD.WIDE.U32 R2, R9, 0x4, R2 ;  /* 0x0000000409027825 */ /* 0x002fca00078e0002 */
[----:B--2---:R-:W-:Y:S04]  /*0080*/  STG.E desc[UR4][R2.64], R5 ;  /* 0x0000000502007986 */ /* 0x004fe8000c101904 */
[----:B0-----:R-:W-:Y:S01]  /*0090*/  STG.E desc[UR4][R2.64+0x4], R7 ;  /* 0x0000040702007986 */ /* 0x001fe2000c101904 */
[----:B------:R-:W-:Y:S05]  /*00a0*/  EXIT ;  /* 0x000000000000794d */ /* 0x000fea0003800000 */
.L_x_3:
        /* <DEDUP_REMOVED lines=13> */
.L_x_8:


//--------------------- .text._Z12demo_shfl_upPi  --------------------------
	.section	.text._Z12demo_shfl_upPi,"ax",@progbits
	.align	128
        .global         _Z12demo_shfl_upPi
        .type           _Z12demo_shfl_upPi,@function
        .size           _Z12demo_shfl_upPi,(.L_x_9 - _Z12demo_shfl_upPi)
        .other          _Z12demo_shfl_upPi,@"STO_CUDA_ENTRY STV_DEFAULT"
_Z12demo_shfl_upPi:
.text._Z12demo_shfl_upPi:
[----:B------:R-:W-:Y:S01]  /*0000*/  LDC R1, c[0x0][0x37c] ;  /* 0x0000df00ff017b82 */ /* 0x000fe20000000800 */
[----:B------:R-:W0:Y:S07]  /*0010*/  S2R R9, SR_TID.X ;  /* 0x0000000000097919 */ /* 0x000e2e0000002100 */
[----:B------:R-:W1:Y:S01]  /*0020*/  LDC.64 R2, c[0x0][0x380] ;  /* 0x0000e000ff027b82 */ /* 0x000e620000000a00 */
[----:B------:R-:W2:Y:S01]  /*0030*/  LDCU.64 UR4, c[0x0][0x358] ;  /* 0x00006b00ff0477ac */ /* 0x000ea20008000a00 */
[----:B0-----:R-:W-:-:S02]  /*0040*/  LOP3.LUT R5, R9, 0x1f, RZ, 0xc0, !PT ;  /* 0x0000001f09057812 */ /* 0x001fc400078ec0ff */
[----:B------:R-:W-:-:S03]  /*0050*/  SHF.L.U32 R9, R9, 0x1, RZ ;  /* 0x0000000109097819 */ /* 0x000fc600000006ff */
[----:B------:R-:W0:Y:S02]  /*0060*/  SHFL.UP PT, R7, R5, 0x1, RZ ;  /* 0x0420000005077989 */ /* 0x000e2400000e00ff */
[----:B-1----:R-:W-:-:S05]  /*0070*/  IMAD.WIDE.U32 R2, R9, 0x4, R2 ;  /* 0x0000000409027825 */ /* 0x002fca00078e0002 */
[----:B--2---:R-:W-:Y:S04]  /*0080*/  STG.E desc[UR4][R2.64], R5 ;  /* 0x0000000502007986 */ /* 0x004fe8000c101904 */
[----:B0-----:R-:W-:Y:S01]  /*0090*/  STG.E desc[UR4][R2.64+0x4], R7 ;  /* 0x0000040702007986 */ /* 0x001fe2000c101904 */
[----:B------:R-:W-:Y:S05]  /*00a0*/  EXIT ;  /* 0x000000000000794d */ /* 0x000fea0003800000 */
.L_x_4:
        /* <DEDUP_REMOVED lines=13> */
.L_x_9:


//--------------------- .text._Z14demo_shfl_downPi --------------------------
	.section	.text._Z14demo_shfl_downPi,"ax",@progbits
	.align	128
        .global         _Z14demo_shfl_downPi
        .type           _Z14demo_shfl_downPi,@function
        .size           _Z14demo_shfl_downPi,(.L_x_10 - _Z14demo_shfl_downPi)
        .other          _Z14demo_shfl_downPi,@"STO_CUDA_ENTRY STV_DEFAULT"
_Z14demo_shfl_downPi:
.text._Z14demo_shfl_downPi:
[----:B------:R-:W-:Y:S01]  /*0000*/  LDC R1, c[0x0][0x37c] ;  /* 0x0000df00ff017b82 */ /* 0x000fe20000000800 */
[----:B------:R-:W0:Y:S07]  /*0010*/  S2R R9, SR_TID.X ;  /* 0x0000000000097919 */ /* 0x000e2e0000002100 */
[----:B------:R-:W1:Y:S01]  /*0020*/  LDC.64 R2, c[0x0][0x380] ;  /* 0x0000e000ff027b82 */ /* 0x000e620000000a00 */
[----:B------:R-:W2:Y:S01]  /*0030*/  LDCU.64 UR4, c[0x0][0x358] ;  /* 0x00006b00ff0477ac */ /* 0x000ea20008000a00 */
[----:B0-----:R-:W-:-:S02]  /*0040*/  LOP3.LUT R5, R9, 0x1f, RZ, 0xc0, !PT ;  /* 0x0000001f09057812 */ /* 0x001fc400078ec0ff */
[----:B------:R-:W-:-:S03]  /*0050*/  SHF.L.U32 R9, R9, 0x1, RZ ;  /* 0x0000000109097819 */ /* 0x000fc600000006ff */
[----:B------:R-:W0:Y:S02]  /*0060*/  SHFL.DOWN PT, R7, R5, 0x4, 0x1f ;  /* 0x08801f0005077f89 */ /* 0x000e2400000e0000 */
[----:B-1----:R-:W-:-:S05]  /*0070*/  IMAD.WIDE.U32 R2, R9, 0x4, R2 ;  /* 0x0000000409027825 */ /* 0x002fca00078e0002 */
[----:B--2---:R-:W-:Y:S04]  /*0080*/  STG.E desc[UR4][R2.64], R5 ;  /* 0x0000000502007986 */ /* 0x004fe8000c101904 */
[----:B0-----:R-:W-:Y:S01]  /*0090*/  STG.E desc[UR4][R2.64+0x4], R7 ;  /* 0x0000040702007986 */ /* 0x001fe2000c101904 */
[----:B------:R-:W-:Y:S05]  /*00a0*/  EXIT ;  /* 0x000000000000794d */ /* 0x000fea0003800000 */
.L_x_5:
        /* <DEDUP_REMOVED lines=13> */
.L_x_10:


//--------------------- .text._Z19demo_shfl_broadcastPi --------------------------
	.section	.text._Z19demo_shfl_broadcastPi,"ax",@progbits
	.align	128
        .global         _Z19demo_shfl_broadcastPi
        .type           _Z19demo_shfl_broadcastPi,@function
        .size           _Z19demo_shfl_broadcastPi,(.L_x_11 - _Z19demo_shfl_broadcastPi)
        .other          _Z19demo_shfl_broadcastPi,@"STO_CUDA_ENTRY STV_DEFAULT"
_Z19demo_shfl_broadcastPi:
.text._Z19demo_shfl_broadcastPi:
[----:B------:R-:W-:Y:S01]  /*0000*/  LDC R1, c[0x0][0x37c] ;  /* 0x0000df00ff017b82 */ /* 0x000fe20000000800 */
[----:B------:R-:W0:Y:S07]  /*0010*/  S2R R7, SR_TID.X ;  /* 0x0000000000077919 */ /* 0x000e2e0000002100 */
[----:B------:R-:W1:Y:S01]  /*0020*/  LDC.64 R2, c[0x0][0x380] ;  /* 0x0000e000ff027b82 */ /* 0x000e620000000a00 */
[----:B------:R-:W2:Y:S01]  /*0030*/  LDCU.64 UR4, c[0x0][0x358] ;  /* 0x00006b00ff0477ac */ /* 0x000ea20008000a00 */
[C---:B0-----:R-:W-:Y:S01]  /*0040*/  LOP3.LUT R0, R7.reuse, 0x1f, RZ, 0xc0, !PT ;  /* 0x0000001f07007812 */ /* 0x041fe200078ec0ff */
[----:B-1----:R-:W-:-:S04]  /*0050*/  IMAD.WIDE.U32 R2, R7, 0x4, R2 ;  /* 0x0000000407027825 */ /* 0x002fc800078e0002 */
[----:B------:R-:W-:-:S05]  /*0060*/  IMAD R0, R0, 0xa, RZ ;  /* 0x0000000a00007824 */ /* 0x000fca00078e02ff */
[----:B------:R-:W2:Y:S04]  /*0070*/  SHFL.IDX PT, R5, R0, 0x5, 0x1f ;  /* 0x00a01f0000057f89 */ /* 0x000ea800000e0000 */
[----:B--2---:R-:W-:Y:S01]  /*0080*/  STG.E desc[UR4][R2.64], R5 ;  /* 0x0000000502007986 */ /* 0x004fe2000c101904 */
[----:B------:R-:W-:Y:S05]  /*0090*/  EXIT ;  /* 0x000000000000794d */ /* 0x000fea0003800000 */
.L_x_6:
        /* <DEDUP_REMOVED lines=14> */
.L_x_11:


//--------------------- .nv.shared.reserved.0     --------------------------
	.section	.nv.shared.reserved.0,"aw",@nobits
	.weak		__nv_reservedSMEM_offset_0_alias
	.size		__nv_reservedSMEM_offset_0_alias, 0, 64
	.other		__nv_reservedSMEM_offset_0_alias,@"STO_CUDA_RESERVED_SHARED STV_DEFAULT"
__nv_reservedSMEM_offset_0_alias:
	.zero		0
	.zero		64


//--------------------- .nv.constant0._Z24shuffle_vs_shared_reducePKiPii --------------------------
	.section	.nv.constant0._Z24shuffle_vs_shared_reducePKiPii,"a",@progbits
	.sectionflags	@""
	.align	4
.nv.constant0._Z24shuffle_vs_shared_reducePKiPii:
	.zero		916


//--------------------- .nv.constant0._Z13demo_shfl_xorPi --------------------------
	.section	.nv.constant0._Z13demo_shfl_xorPi,"a",@progbits
	.sectionflags	@""
	.align	4
.nv.constant0._Z13demo_shfl_xorPi:
	.zero		904


//--------------------- .nv.constant0._Z12demo_shfl_upPi --------------------------
	.section	.nv.constant0._Z12demo_shfl_upPi,"a",@progbits
	.sectionflags	@""
	.align	4
.nv.constant0._Z12demo_shfl_upPi:
	.zero		904


//--------------------- .nv.constant0._Z14demo_shfl_downPi --------------------------
	.section	.nv.constant0._Z14demo_shfl_downPi,"a",@progbits
	.sectionflags	@""
	.align	4
.nv.constant0._Z14demo_shfl_downPi:
	.zero		904


//--------------------- .nv.constant0._Z19demo_shfl_broadcastPi --------------------------
	.section	.nv.constant0._Z19demo_shfl_broadcastPi,"a",@progbits
	.sectionflags	@""
	.align	4
.nv.constant0._Z19demo_shfl_broadcastPi:
	.zero		904


//--------------------- SYMBOLS --------------------------

	.type		.nv.reservedSmem.offset0,@object
	.size		.nv.reservedSmem.offset0,0x4
